	.headerflags	@"EF_CUDA_TEXMODE_UNIFIED EF_CUDA_64BIT_ADDRESS EF_CUDA_ACCELERATORS EF_CUDA_SM90 EF_CUDA_VIRTUAL_SM(EF_CUDA_SM90)"
	.elftype	@"ET_EXEC"


//--------------------- .nv.info                  --------------------------
	.section	.nv.info,"",@"SHT_CUDA_INFO"
	.align	4


	//----- nvinfo : EIATTR_REGCOUNT
	.align		4
        /*0000*/ 	.byte	0x04, 0x2f
        /*0002*/ 	.short	(.L_1 - .L_0)
	.align		4
.L_0:
        /*0004*/ 	.word	index@(triton_mm)
        /*0008*/ 	.word	0x00000060


	//----- nvinfo : EIATTR_MIN_STACK_SIZE
	.align		4
.L_1:
        /*000c*/ 	.byte	0x04, 0x12
        /*000e*/ 	.short	(.L_3 - .L_2)
	.align		4
.L_2:
        /*0010*/ 	.word	index@(triton_mm)
        /*0014*/ 	.word	0x00000000


	//----- nvinfo : EIATTR_FRAME_SIZE
	.align		4
.L_3:
        /*0018*/ 	.byte	0x04, 0x11
        /*001a*/ 	.short	(.L_5 - .L_4)
	.align		4
.L_4:
        /*001c*/ 	.word	index@(triton_mm)
        /*0020*/ 	.word	0x00000000


	//----- nvinfo : EIATTR_MIN_STACK_SIZE
	.align		4
.L_5:
        /*0024*/ 	.byte	0x04, 0x12
        /*0026*/ 	.short	(.L_7 - .L_6)
	.align		4
.L_6:
        /*0028*/ 	.word	index@(triton_mm)
        /*002c*/ 	.word	0x00000000
.L_7:


//--------------------- .nv.info.triton_mm        --------------------------
	.section	.nv.info.triton_mm,"",@"SHT_CUDA_INFO"
	.sectionflags	@""
	.align	4


	//----- nvinfo : EIATTR_CUDA_API_VERSION
	.align		4
        /*0000*/ 	.byte	0x04, 0x37
        /*0002*/ 	.short	(.L_9 - .L_8)
.L_8:
        /*0004*/ 	.word	0x0000007c


	//----- nvinfo : EIATTR_KPARAM_INFO
	.align		4
.L_9:
        /*0008*/ 	.byte	0x04, 0x17
        /*000a*/ 	.short	(.L_11 - .L_10)
.L_10:
        /*000c*/ 	.word	0x00000000
        /*0010*/ 	.short	0x0002
        /*0012*/ 	.short	0x0010
        /*0014*/ 	.byte	0x00, 0xf0, 0x21, 0x00


	//----- nvinfo : EIATTR_KPARAM_INFO
	.align		4
.L_11:
        /*0018*/ 	.byte	0x04, 0x17
        /*001a*/ 	.short	(.L_13 - .L_12)
.L_12:
        /*001c*/ 	.word	0x00000000
        /*0020*/ 	.short	0x0001
        /*0022*/ 	.short	0x0008
        /*0024*/ 	.byte	0x00, 0xf0, 0x21, 0x00


	//----- nvinfo : EIATTR_KPARAM_INFO
	.align		4
.L_13:
        /*0028*/ 	.byte	0x04, 0x17
        /*002a*/ 	.short	(.L_15 - .L_14)
.L_14:
        /*002c*/ 	.word	0x00000000
        /*0030*/ 	.short	0x0000
        /*0032*/ 	.short	0x0000
        /*0034*/ 	.byte	0x00, 0xf0, 0x21, 0x00


	//----- nvinfo : EIATTR_SPARSE_MMA_MASK
	.align		4
.L_15:
        /*0038*/ 	.byte	0x03, 0x50
        /*003a*/ 	.short	0x0000


	//----- nvinfo : EIATTR_MAXREG_COUNT
	.align		4
        /*003c*/ 	.byte	0x03, 0x1b
        /*003e*/ 	.short	0x00ff


	//----- nvinfo : EIATTR_COOP_GROUP_MASK_REGIDS
	.align		4
        /*0040*/ 	.byte	0x04, 0x29
        /*0042*/ 	.short	(.L_17 - .L_16)


	//   ....[0]....
.L_16:
        /*0044*/ 	.word	0xffffffff


	//----- nvinfo : EIATTR_COOP_GROUP_INSTR_OFFSETS
	.align		4
.L_17:
        /*0048*/ 	.byte	0x04, 0x28
        /*004a*/ 	.short	(.L_19 - .L_18)


	//   ....[0]....
.L_18:
        /*004c*/ 	.word	0x00000b00


	//----- nvinfo : EIATTR_EXIT_INSTR_OFFSETS
	.align		4
.L_19:
        /*0050*/ 	.byte	0x04, 0x1c
        /*0052*/ 	.short	(.L_21 - .L_20)


	//   ....[0]....
.L_20:
        /*0054*/ 	.word	0x00001660


	//   ....[1]....
        /*0058*/ 	.word	0x000016b0


	//----- nvinfo : EIATTR_MAX_THREADS
	.align		4
.L_21:
        /*005c*/ 	.byte	0x04, 0x05
        /*005e*/ 	.short	(.L_23 - .L_22)
.L_22:
        /*0060*/ 	.word	0x00000080
        /*0064*/ 	.word	0x00000001
        /*0068*/ 	.word	0x00000001


	//----- nvinfo : EIATTR_CBANK_PARAM_SIZE
	.align		4
.L_23:
        /*006c*/ 	.byte	0x03, 0x19
        /*006e*/ 	.short	0x0018


	//----- nvinfo : EIATTR_PARAM_CBANK
	.align		4
        /*0070*/ 	.byte	0x04, 0x0a
        /*0072*/ 	.short	(.L_25 - .L_24)
	.align		4
.L_24:
        /*0074*/ 	.word	index@(.nv.constant0.triton_mm)
        /*0078*/ 	.short	0x0210
        /*007a*/ 	.short	0x0018


	//----- nvinfo : EIATTR_SW_WAR
	.align		4
.L_25:
        /*007c*/ 	.byte	0x04, 0x36
        /*007e*/ 	.short	(.L_27 - .L_26)
.L_26:
        /*0080*/ 	.word	0x00000008
.L_27:


//--------------------- .nv.callgraph             --------------------------
	.section	.nv.callgraph,"",@"SHT_CUDA_CALLGRAPH"
	.align	4
	.sectionentsize	8
	.align		4
        /*0000*/ 	.word	0x00000000
	.align		4
        /*0004*/ 	.word	0xffffffff
	.align		4
        /*0008*/ 	.word	0x00000000
	.align		4
        /*000c*/ 	.word	0xfffffffe
	.align		4
        /*0010*/ 	.word	0x00000000
	.align		4
        /*0014*/ 	.word	0xfffffffd
	.align		4
        /*0018*/ 	.word	0x00000000
	.align		4
        /*001c*/ 	.word	0xfffffffc


//--------------------- .text.triton_mm           --------------------------
	.section	.text.triton_mm,"ax",@progbits
	.sectionflags	@"SHF_BARRIERS=1"
	.align	128
        .global         triton_mm
        .type           triton_mm,@function
        .size           triton_mm,(.L_x_2 - triton_mm)
        .other          triton_mm,@"STO_CUDA_ENTRY STV_DEFAULT"
triton_mm:
.text.triton_mm:
[----:B------:R-:W1:Y:S02]  /*0000*/  LDC R1, c[0x0][0x28] ;  /* 0x00000a00ff017b82 */ /* 0x000e640000000800 */
[----:B------:R-:W2:Y:S01]  /*0010*/  S2R R9, SR_CTAID.X ;  /* 0x0000000000097919 */ /* 0x000ea20000002500 */
[----:B------:R-:W-:Y:S01]  /*0020*/  IMAD.MOV.U32 R5, RZ, RZ, -0x8 ;  /* 0xfffffff8ff057424 */ /* 0x000fe200078e00ff */
[----:B------:R-:W3:Y:S01]  /*0030*/  S2UR UR14, SR_CgaCtaId ;  /* 0x00000000000e79c3 */ /* 0x000ee20000008800 */
[----:B------:R-:W-:Y:S01]  /*0040*/  UMOV UR4, 0x400 ;  /* 0x0000040000047882 */ /* 0x000fe20000000000 */
[----:B------:R-:W-:Y:S01]  /*0050*/  ULDC.64 UR18, c[0x0][0x208] ;  /* 0x0000820000127ab9 */ /* 0x000fe20000000a00 */
[----:B------:R-:W-:Y:S02]  /*0060*/  CS2R R28, SRZ ;  /* 0x00000000001c7805 */ /* 0x000fe4000001ff00 */
[----:B------:R-:W-:Y:S02]  /*0070*/  CS2R R30, SRZ ;  /* 0x00000000001e7805 */ /* 0x000fe4000001ff00 */
[----:B------:R-:W-:Y:S02]  /*0080*/  CS2R R36, SRZ ;  /* 0x0000000000247805 */ /* 0x000fe4000001ff00 */
[----:B------:R-:W-:-:S02]  /*0090*/  CS2R R38, SRZ ;  /* 0x0000000000267805 */ /* 0x000fc4000001ff00 */
[----:B------:R-:W-:Y:S01]  /*00a0*/  CS2R R40, SRZ ;  /* 0x0000000000287805 */ /* 0x000fe2000001ff00 */
[----:B------:R-:W4:Y:S01]  /*00b0*/  LDC.64 R18, c[0x0][0x218] ;  /* 0x00008600ff127b82 */ /* 0x000f220000000a00 */
[----:B------:R-:W-:Y:S02]  /*00c0*/  CS2R R42, SRZ ;  /* 0x00000000002a7805 */ /* 0x000fe4000001ff00 */
[----:B------:R-:W-:Y:S02]  /*00d0*/  CS2R R44, SRZ ;  /* 0x00000000002c7805 */ /* 0x000fe4000001ff00 */
[----:B------:R-:W-:Y:S02]  /*00e0*/  CS2R R46, SRZ ;  /* 0x00000000002e7805 */ /* 0x000fe4000001ff00 */
[----:B------:R-:W-:Y:S02]  /*00f0*/  CS2R R48, SRZ ;  /* 0x0000000000307805 */ /* 0x000fe4000001ff00 */
[----:B------:R-:W-:-:S02]  /*0100*/  CS2R R50, SRZ ;  /* 0x0000000000327805 */ /* 0x000fc4000001ff00 */
[----:B------:R-:W-:Y:S02]  /*0110*/  CS2R R52, SRZ ;  /* 0x0000000000347805 */ /* 0x000fe4000001ff00 */
        /* <DEDUP_REMOVED lines=8> */
[----:B------:R-:W-:Y:S01]  /*01a0*/  CS2R R70, SRZ ;  /* 0x0000000000467805 */ /* 0x000fe2000001ff00 */
[----:B---3--:R-:W-:Y:S01]  /*01b0*/  UPRMT UR14, UR14, 0x654, UR4 ;  /* 0x000006540e0e7896 */ /* 0x008fe20008000004 */
[----:B------:R-:W-:Y:S02]  /*01c0*/  CS2R R72, SRZ ;  /* 0x0000000000487805 */ /* 0x000fe4000001ff00 */
[----:B------:R-:W-:-:S02]  /*01d0*/  CS2R R74, SRZ ;  /* 0x00000000004a7805 */ /* 0x000fc4000001ff00 */
[----:B------:R-:W-:Y:S02]  /*01e0*/  CS2R R76, SRZ ;  /* 0x00000000004c7805 */ /* 0x000fe4000001ff00 */
[----:B------:R-:W-:Y:S02]  /*01f0*/  CS2R R78, SRZ ;  /* 0x00000000004e7805 */ /* 0x000fe4000001ff00 */
[----:B------:R-:W-:Y:S01]  /*0200*/  CS2R R80, SRZ ;  /* 0x0000000000507805 */ /* 0x000fe2000001ff00 */
[----:B--2---:R-:W-:Y:S01]  /*0210*/  IMAD.HI R0, R9, 0x2aaaaaab, RZ ;  /* 0x2aaaaaab09007827 */ /* 0x004fe200078e02ff */
[----:B------:R-:W-:Y:S02]  /*0220*/  CS2R R82, SRZ ;  /* 0x0000000000527805 */ /* 0x000fe4000001ff00 */
[----:B------:R-:W-:Y:S02]  /*0230*/  CS2R R84, SRZ ;  /* 0x0000000000547805 */ /* 0x000fe4000001ff00 */
[----:B------:R-:W-:Y:S01]  /*0240*/  CS2R R86, SRZ ;  /* 0x0000000000567805 */ /* 0x000fe2000001ff00 */
[----:B------:R-:W-:Y:S01]  /*0250*/  UMOV UR15, 0x1 ;  /* 0x00000001000f7882 */ /* 0x000fe20000000000 */
[----:B------:R-:W-:Y:S01]  /*0260*/  SHF.R.U32.HI R3, RZ, 0x1f, R0 ;  /* 0x0000001fff037819 */ /* 0x000fe20000011600 */
[----:B------:R-:W-:Y:S01]  /*0270*/  UMOV UR6, 0xffffffff ;  /* 0xffffffff00067882 */ /* 0x000fe20000000000 */
[----:B------:R-:W-:-:S02]  /*0280*/  UPLOP3.LUT UP0, UPT, UPT, UPT, UPT, 0x80, 0x0 ;  /* 0x000000000000789c */ /* 0x000fc40003f0f070 */
[----:B------:R-:W-:Y:S01]  /*0290*/  LEA.HI.SX32 R4, R0, R3, 0x1b ;  /* 0x0000000300047211 */ /* 0x000fe200078fdaff */
[----:B------:R-:W-:Y:S01]  /*02a0*/  UIADD3 UR17, UR14, 0x3000, URZ ;  /* 0x000030000e117890 */ /* 0x000fe2000fffe03f */
[----:B------:R-:W-:Y:S01]  /*02b0*/  UMOV UR4, URZ ;  /* 0x0000003f00047c82 */ /* 0x000fe20008000000 */
[----:B------:R-:W-:Y:S02]  /*02c0*/  UMOV UR5, URZ ;  /* 0x0000003f00057c82 */ /* 0x000fe40008000000 */
[C---:B------:R-:W-:Y:S02]  /*02d0*/  IMAD R0, R4.reuse, R5, 0x40 ;  /* 0x0000004004007424 */ /* 0x040fe400078e0205 */
[----:B------:R-:W-:-:S03]  /*02e0*/  IMAD R6, R4, -0xc0, R9 ;  /* 0xffffff4004067824 */ /* 0x000fc600078e0209 */
[----:B------:R-:W-:Y:S02]  /*02f0*/  VIMNMX R5, R0, 0x8, PT ;  /* 0x0000000800057848 */ /* 0x000fe40003fe0100 */
[----:B------:R-:W-:Y:S02]  /*0300*/  IABS R10, R6 ;  /* 0x00000006000a7213 */ /* 0x000fe40000000000 */
[-C--:B------:R-:W-:Y:S02]  /*0310*/  IABS R8, R5.reuse ;  /* 0x0000000500087213 */ /* 0x080fe40000000000 */
[-C--:B------:R-:W-:Y:S02]  /*0320*/  IABS R11, R5.reuse ;  /* 0x00000005000b7213 */ /* 0x080fe40000000000 */
[----:B------:R-:W2:Y:S01]  /*0330*/  I2F.RP R0, R8 ;  /* 0x0000000800007306 */ /* 0x000ea20000209400 */
[----:B------:R-:W-:Y:S02]  /*0340*/  LOP3.LUT R6, R6, R5, RZ, 0x3c, !PT ;  /* 0x0000000506067212 */ /* 0x000fe400078e3cff */
[----:B------:R-:W-:-:S02]  /*0350*/  IMAD.MOV R11, RZ, RZ, -R11 ;  /* 0x000000ffff0b7224 */ /* 0x000fc400078e0a0b */
[----:B------:R-:W-:Y:S02]  /*0360*/  ISETP.GE.AND P3, PT, R6, RZ, PT ;  /* 0x000000ff0600720c */ /* 0x000fe40003f66270 */
[----:B------:R-:W-:Y:S01]  /*0370*/  LOP3.LUT R6, RZ, R5, RZ, 0x33, !PT ;  /* 0x00000005ff067212 */ /* 0x000fe200078e33ff */
[----:B--2---:R-:W2:Y:S02]  /*0380*/  MUFU.RCP R0, R0 ;  /* 0x0000000000007308 */ /* 0x004ea40000001000 */
[----:B--2---:R-:W-:Y:S01]  /*0390*/  VIADD R2, R0, 0xffffffe ;  /* 0x0ffffffe00027836 */ /* 0x004fe20000000000 */
[----:B------:R-:W-:-:S05]  /*03a0*/  IABS R0, R9 ;  /* 0x0000000900007213 */ /* 0x000fca0000000000 */
[----:B------:R2:W3:Y:S02]  /*03b0*/  F2I.FTZ.U32.TRUNC.NTZ R3, R2 ;  /* 0x0000000200037305 */ /* 0x0004e4000021f000 */
[----:B--2---:R-:W-:Y:S02]  /*03c0*/  IMAD.MOV.U32 R2, RZ, RZ, RZ ;  /* 0x000000ffff027224 */ /* 0x004fe400078e00ff */
[----:B---3--:R-:W-:-:S04]  /*03d0*/  IMAD.MOV R7, RZ, RZ, -R3 ;  /* 0x000000ffff077224 */ /* 0x008fc800078e0a03 */
[----:B------:R-:W-:-:S04]  /*03e0*/  IMAD R7, R7, R8, RZ ;  /* 0x0000000807077224 */ /* 0x000fc800078e02ff */
[----:B------:R-:W-:-:S06]  /*03f0*/  IMAD.HI.U32 R3, R3, R7, R2 ;  /* 0x0000000703037227 */ /* 0x000fcc00078e0002 */
[----:B------:R-:W-:-:S04]  /*0400*/  IMAD.HI.U32 R2, R3, R10, RZ ;  /* 0x0000000a03027227 */ /* 0x000fc800078e00ff */
[----:B------:R-:W-:Y:S02]  /*0410*/  IMAD R7, R2, R11, R10 ;  /* 0x0000000b02077224 */ /* 0x000fe400078e020a */
[----:B------:R-:W-:Y:S02]  /*0420*/  IMAD.MOV.U32 R10, RZ, RZ, R0 ;  /* 0x000000ffff0a7224 */ /* 0x000fe400078e0000 */
[----:B------:R-:W2:Y:S01]  /*0430*/  S2R R0, SR_TID.X ;  /* 0x0000000000007919 */ /* 0x000ea20000002100 */
[----:B------:R-:W-:Y:S01]  /*0440*/  ISETP.GT.U32.AND P2, PT, R8, R7, PT ;  /* 0x000000070800720c */ /* 0x000fe20003f44070 */
[----:B------:R-:W-:-:S04]  /*0450*/  IMAD.HI.U32 R3, R3, R10, RZ ;  /* 0x0000000a03037227 */ /* 0x000fc800078e00ff */
[----:B------:R-:W-:Y:S02]  /*0460*/  IMAD R3, R3, R11, R10 ;  /* 0x0000000b03037224 */ /* 0x000fe400078e020a */
[----:B------:R-:W3:Y:S03]  /*0470*/  LDC.64 R10, c[0x0][0x210] ;  /* 0x00008400ff0a7b82 */ /* 0x000ee60000000a00 */
[----:B------:R-:W-:-:S03]  /*0480*/  ISETP.GT.U32.AND P1, PT, R8, R3, PT ;  /* 0x000000030800720c */ /* 0x000fc60003f24070 */
[----:B------:R-:W-:Y:S02]  /*0490*/  @!P2 IMAD.IADD R7, R7, 0x1, -R8 ;  /* 0x000000010707a824 */ /* 0x000fe400078e0a08 */
[----:B------:R-:W-:Y:S01]  /*04a0*/  @!P2 VIADD R2, R2, 0x1 ;  /* 0x000000010202a836 */ /* 0x000fe20000000000 */
[----:B------:R-:W-:Y:S02]  /*04b0*/  ISETP.GE.AND P2, PT, R9, RZ, PT ;  /* 0x000000ff0900720c */ /* 0x000fe40003f46270 */
[----:B------:R-:W-:-:S05]  /*04c0*/  ISETP.GE.U32.AND P0, PT, R7, R8, PT ;  /* 0x000000080700720c */ /* 0x000fca0003f06070 */
[----:B------:R-:W-:-:S05]  /*04d0*/  @!P1 IMAD.IADD R3, R3, 0x1, -R8 ;  /* 0x0000000103039824 */ /* 0x000fca00078e0a08 */
[----:B------:R-:W-:-:S03]  /*04e0*/  ISETP.GT.U32.AND P1, PT, R8, R3, PT ;  /* 0x000000030800720c */ /* 0x000fc60003f24070 */
[----:B------:R-:W-:Y:S01]  /*04f0*/  @P0 VIADD R2, R2, 0x1 ;  /* 0x0000000102020836 */ /* 0x000fe20000000000 */
[----:B------:R-:W-:Y:S01]  /*0500*/  ISETP.NE.AND P0, PT, R5, RZ, PT ;  /* 0x000000ff0500720c */ /* 0x000fe20003f05270 */
[----:B--2---:R-:W-:Y:S01]  /*0510*/  IMAD.SHL.U32 R13, R0, 0x8, RZ ;  /* 0x00000008000d7824 */ /* 0x004fe200078e00ff */
[----:B------:R-:W-:Y:S01]  /*0520*/  SHF.R.U32.HI R9, RZ, 0x2, R0 ;  /* 0x00000002ff097819 */ /* 0x000fe20000011600 */
[----:B------:R-:W-:Y:S01]  /*0530*/  @!P3 IMAD.MOV R2, RZ, RZ, -R2 ;  /* 0x000000ffff02b224 */ /* 0x000fe200078e0a02 */
[----:B------:R-:W-:Y:S02]  /*0540*/  SHF.R.U32.HI R92, RZ, 0x5, R0 ;  /* 0x00000005ff5c7819 */ /* 0x000fe40000011600 */
[----:B------:R-:W-:Y:S02]  /*0550*/  SGXT.U32 R9, R9, 0x5 ;  /* 0x000000050909781a */ /* 0x000fe40000000000 */
[----:B------:R-:W-:Y:S01]  /*0560*/  SEL R2, R6, R2, !P0 ;  /* 0x0000000206027207 */ /* 0x000fe20004000000 */
[----:B------:R-:W-:Y:S01]  /*0570*/  @!P1 IMAD.IADD R3, R3, 0x1, -R8 ;  /* 0x0000000103039824 */ /* 0x000fe200078e0a08 */
[----:B------:R-:W-:-:S03]  /*0580*/  LOP3.LUT R92, R92, 0x7fffffc, RZ, 0xc0, !PT ;  /* 0x07fffffc5c5c7812 */ /* 0x000fc600078ec0ff */
[----:B------:R-:W-:Y:S02]  /*0590*/  IMAD.SHL.U32 R2, R2, 0x80, RZ ;  /* 0x0000008002027824 */ /* 0x000fe400078e00ff */
[----:B------:R-:W-:-:S03]  /*05a0*/  @!P2 IMAD.MOV R3, RZ, RZ, -R3 ;  /* 0x000000ffff03a224 */ /* 0x000fc600078e0a03 */
[----:B------:R-:W-:Y:S02]  /*05b0*/  LOP3.LUT R12, R2, R9, RZ, 0xfc, !PT ;  /* 0x00000009020c7212 */ /* 0x000fe400078efcff */
[----:B------:R-:W-:Y:S02]  /*05c0*/  LOP3.LUT R14, R2, 0x20, R9, 0xfe, !PT ;  /* 0x00000020020e7812 */ /* 0x000fe400078efe09 */
[----:B------:R-:W-:Y:S01]  /*05d0*/  SEL R3, R6, R3, !P0 ;  /* 0x0000000306037207 */ /* 0x000fe20004000000 */
[----:B------:R-:W-:Y:S01]  /*05e0*/  IMAD.HI R5, R12, 0x2aaaaaab, RZ ;  /* 0x2aaaaaab0c057827 */ /* 0x000fe200078e02ff */
[----:B------:R-:W-:Y:S02]  /*05f0*/  LOP3.LUT R15, R2, 0x40, R9, 0xfe, !PT ;  /* 0x00000040020f7812 */ /* 0x000fe400078efe09 */
[----:B------:R-:W-:Y:S01]  /*0600*/  LOP3.LUT R16, R2, 0x60, R9, 0xfe, !PT ;  /* 0x0000006002107812 */ /* 0x000fe200078efe09 */
[----:B------:R-:W-:Y:S01]  /*0610*/  IMAD.HI R7, R14, 0x2aaaaaab, RZ ;  /* 0x2aaaaaab0e077827 */ /* 0x000fe200078e02ff */
[----:B------:R-:W-:-:S03]  /*0620*/  SHF.R.U32.HI R6, RZ, 0x1f, R5 ;  /* 0x0000001fff067819 */ /* 0x000fc60000011605 */
[----:B------:R-:W-:Y:S01]  /*0630*/  IMAD R17, R4, 0x8, R3 ;  /* 0x0000000804117824 */ /* 0x000fe200078e0203 */
[----:B------:R-:W-:Y:S01]  /*0640*/  SHF.R.U32.HI R8, RZ, 0x1f, R7 ;  /* 0x0000001fff087819 */ /* 0x000fe20000011607 */
[----:B------:R-:W-:Y:S01]  /*0650*/  IMAD.HI R21, R15, 0x2aaaaaab, RZ ;  /* 0x2aaaaaab0f157827 */ /* 0x000fe200078e02ff */
[----:B------:R-:W-:Y:S02]  /*0660*/  LEA.HI R23, R5, R6, RZ, 0x17 ;  /* 0x0000000605177211 */ /* 0x000fe400078fb8ff */
[----:B------:R-:W-:Y:S01]  /*0670*/  LEA.HI R25, R7, R8, RZ, 0x17 ;  /* 0x0000000807197211 */ /* 0x000fe200078fb8ff */
[----:B------:R-:W-:Y:S01]  /*0680*/  IMAD.SHL.U32 R6, R17, 0x40, RZ ;  /* 0x0000004011067824 */ /* 0x000fe200078e00ff */
[----:B------:R-:W-:Y:S01]  /*0690*/  LOP3.LUT R8, R13, 0x18, R0, 0x48, !PT ;  /* 0x000000180d087812 */ /* 0x000fe200078e4800 */
[----:B------:R-:W-:Y:S01]  /*06a0*/  IMAD.HI R24, R16, 0x2aaaaaab, RZ ;  /* 0x2aaaaaab10187827 */ /* 0x000fe200078e02ff */
[C---:B------:R-:W-:Y:S02]  /*06b0*/  LOP3.LUT R3, R9.reuse, 0x20, RZ, 0xfc, !PT ;  /* 0x0000002009037812 */ /* 0x040fe400078efcff */
[C---:B------:R-:W-:Y:S01]  /*06c0*/  LOP3.LUT R4, R9.reuse, 0x40, RZ, 0xfc, !PT ;  /* 0x0000004009047812 */ /* 0x040fe200078efcff */
[C-C-:B------:R-:W-:Y:S01]  /*06d0*/  IMAD R7, R9.reuse, 0x20, R8.reuse ;  /* 0x0000002009077824 */ /* 0x140fe200078e0208 */
[----:B------:R-:W-:Y:S01]  /*06e0*/  LOP3.LUT R5, R9, 0x60, RZ, 0xfc, !PT ;  /* 0x0000006009057812 */ /* 0x000fe200078efcff */
[--C-:B------:R-:W-:Y:S01]  /*06f0*/  IMAD R3, R3, 0x20, R8.reuse ;  /* 0x0000002003037824 */ /* 0x100fe200078e0208 */
[----:B------:R-:W-:Y:S01]  /*0700*/  SHF.R.S32.HI R17, RZ, 0x19, R17 ;  /* 0x00000019ff117819 */ /* 0x000fe20000011411 */
[--C-:B------:R-:W-:Y:S01]  /*0710*/  IMAD R4, R4, 0x20, R8.reuse ;  /* 0x0000002004047824 */ /* 0x100fe200078e0208 */
[----:B------:R-:W-:Y:S01]  /*0720*/  SHF.R.U32.HI R22, RZ, 0x1f, R21 ;  /* 0x0000001fff167819 */ /* 0x000fe20000011615 */
[----:B------:R-:W-:Y:S01]  /*0730*/  IMAD R5, R5, 0x20, R8 ;  /* 0x0000002005057824 */ /* 0x000fe200078e0208 */
[----:B------:R-:W-:Y:S01]  /*0740*/  SGXT R17, R17, 0x1 ;  /* 0x000000011111781a */ /* 0x000fe20000000200 */
[----:B------:R-:W-:Y:S01]  /*0750*/  IMAD R14, R25, -0xc00, R14 ;  /* 0xfffff400190e7824 */ /* 0x000fe200078e020e */
[----:B------:R-:W-:-:S02]  /*0760*/  LOP3.LUT R8, R6, R9, RZ, 0xfc, !PT ;  /* 0x0000000906087212 */ /* 0x000fc400078efcff */
[----:B------:R-:W-:Y:S02]  /*0770*/  LOP3.LUT R9, R6, 0x20, R9, 0xfe, !PT ;  /* 0x0000002006097812 */ /* 0x000fe400078efe09 */
[----:B------:R-:W-:Y:S02]  /*0780*/  LEA.HI R20, R17, R8, RZ, 0xc ;  /* 0x0000000811147211 */ /* 0x000fe400078f60ff */
[----:B------:R-:W-:Y:S02]  /*0790*/  LEA.HI R22, R21, R22, RZ, 0x17 ;  /* 0x0000001615167211 */ /* 0x000fe400078fb8ff */
[----:B------:R-:W-:Y:S02]  /*07a0*/  LEA.HI R21, R17, R9, RZ, 0xc ;  /* 0x0000000911157211 */ /* 0x000fe400078f60ff */
[----:B------:R-:W-:Y:S01]  /*07b0*/  LOP3.LUT R17, R20, 0x3fff000, RZ, 0xc0, !PT ;  /* 0x03fff00014117812 */ /* 0x000fe200078ec0ff */
[----:B------:R-:W-:Y:S01]  /*07c0*/  IMAD R20, R23, -0xc00, R12 ;  /* 0xfffff40017147824 */ /* 0x000fe200078e020c */
[----:B------:R-:W-:Y:S01]  /*07d0*/  SHF.R.U32.HI R27, RZ, 0x1f, R24 ;  /* 0x0000001fff1b7819 */ /* 0x000fe20000011618 */
[----:B------:R-:W-:Y:S01]  /*07e0*/  IMAD R22, R22, -0xc00, R15 ;  /* 0xfffff40016167824 */ /* 0x000fe200078e020f */
[----:B------:R-:W-:Y:S01]  /*07f0*/  LOP3.LUT R12, R21, 0x3fff000, RZ, 0xc0, !PT ;  /* 0x03fff000150c7812 */ /* 0x000fe200078ec0ff */
[----:B------:R-:W-:Y:S01]  /*0800*/  IMAD.IADD R8, R8, 0x1, -R17 ;  /* 0x0000000108087824 */ /* 0x000fe200078e0a11 */
[----:B------:R-:W-:-:S02]  /*0810*/  LOP3.LUT R13, R13, 0x18, RZ, 0xc0, !PT ;  /* 0x000000180d0d7812 */ /* 0x000fc400078ec0ff */
[----:B------:R-:W-:Y:S01]  /*0820*/  LEA.HI R27, R24, R27, RZ, 0x17 ;  /* 0x0000001b181b7211 */ /* 0x000fe200078fb8ff */
[----:B------:R-:W-:Y:S01]  /*0830*/  IMAD.IADD R12, R9, 0x1, -R12 ;  /* 0x00000001090c7824 */ /* 0x000fe200078e0a0c */
[----:B------:R-:W-:Y:S01]  /*0840*/  LEA R33, R4, UR14, 0x1 ;  /* 0x0000000e04217c11 */ /* 0x000fe2000f8e08ff */
[--C-:B------:R-:W-:Y:S01]  /*0850*/  IMAD R9, R8, 0x40, R13.reuse ;  /* 0x0000004008097824 */ /* 0x100fe200078e020d */
[----:B------:R-:W-:Y:S01]  /*0860*/  LEA R35, R5, UR14, 0x1 ;  /* 0x0000000e05237c11 */ /* 0x000fe2000f8e08ff */
[----:B------:R-:W-:Y:S01]  /*0870*/  IMAD R16, R27, -0xc00, R16 ;  /* 0xfffff4001b107824 */ /* 0x000fe200078e0210 */
[----:B------:R-:W-:Y:S01]  /*0880*/  CS2R R26, SRZ ;  /* 0x00000000001a7805 */ /* 0x000fe2000001ff00 */
[--C-:B------:R-:W-:Y:S02]  /*0890*/  IMAD R15, R12, 0x40, R13.reuse ;  /* 0x000000400c0f7824 */ /* 0x100fe400078e020d */
[--C-:B------:R-:W-:Y:S02]  /*08a0*/  IMAD R17, R20, 0x40, R13.reuse ;  /* 0x0000004014117824 */ /* 0x100fe400078e020d */
[----:B------:R-:W-:-:S02]  /*08b0*/  IMAD R21, R14, 0x40, R13 ;  /* 0x000000400e157824 */ /* 0x000fc400078e020d */
[----:B------:R-:W-:Y:S02]  /*08c0*/  IMAD R23, R22, 0x40, R13 ;  /* 0x0000004016177824 */ /* 0x000fe400078e020d */
[----:B---3--:R-:W-:-:S04]  /*08d0*/  IMAD.WIDE R8, R9, 0x2, R10 ;  /* 0x0000000209087825 */ /* 0x008fc800078e020a */
[----:B------:R-:W-:Y:S02]  /*08e0*/  IMAD R25, R16, 0x40, R13 ;  /* 0x0000004010197824 */ /* 0x000fe400078e020d */
[----:B------:R-:W-:-:S04]  /*08f0*/  IMAD.WIDE R10, R15, 0x2, R10 ;  /* 0x000000020f0a7825 */ /* 0x000fc800078e020a */
[----:B----4-:R-:W-:-:S04]  /*0900*/  IMAD.WIDE R12, R17, 0x2, R18 ;  /* 0x00000002110c7825 */ /* 0x010fc800078e0212 */
[----:B------:R-:W-:Y:S01]  /*0910*/  IMAD.WIDE R14, R21, 0x2, R18 ;  /* 0x00000002150e7825 */ /* 0x000fe200078e0212 */
[----:B------:R-:W-:-:S03]  /*0920*/  LEA R21, R7, UR14, 0x1 ;  /* 0x0000000e07157c11 */ /* 0x000fc6000f8e08ff */
[--C-:B------:R-:W-:Y:S01]  /*0930*/  IMAD.WIDE R16, R23, 0x2, R18.reuse ;  /* 0x0000000217107825 */ /* 0x100fe200078e0212 */
[----:B------:R-:W-:Y:S01]  /*0940*/  LEA R23, R3, UR14, 0x1 ;  /* 0x0000000e03177c11 */ /* 0x000fe2000f8e08ff */
[----:B------:R-:W-:Y:S01]  /*0950*/  @!PT LDS RZ, [RZ] ;  /* 0x00000000fffff984 */ /* 0x000fe20000000800 */
[----:B------:R-:W-:Y:S01]  /*0960*/  @!PT LDS RZ, [RZ] ;  /* 0x00000000fffff984 */ /* 0x000fe20000000800 */
[----:B------:R-:W-:Y:S01]  /*0970*/  @!PT LDS RZ, [RZ] ;  /* 0x00000000fffff984 */ /* 0x000fe20000000800 */
[----:B------:R-:W-:Y:S02]  /*0980*/  LDGSTS.E.BYPASS.128 [R21], desc[UR18][R8.64] ;  /* 0x0000000008157fae */ /* 0x000fe4000b901c52 */
[----:B------:R-:W-:Y:S01]  /*0990*/  IMAD.WIDE R18, R25, 0x2, R18 ;  /* 0x0000000219127825 */ /* 0x000fe200078e0212 */
[----:B------:R-:W-:Y:S01]  /*09a0*/  CS2R R24, SRZ ;  /* 0x0000000000187805 */ /* 0x000fe2000001ff00 */
[----:B------:R-:W-:Y:S04]  /*09b0*/  LDGSTS.E.BYPASS.128 [R23], desc[UR18][R10.64] ;  /* 0x000000000a177fae */ /* 0x000fe8000b901c52 */
[----:B------:R-:W0:Y:S04]  /*09c0*/  LDGDEPBAR ;  /* 0x00000000000079af */ /* 0x000e280000000000 */
[----:B------:R-:W-:Y:S04]  /*09d0*/  LDGSTS.E.BYPASS.128 [R21+0x3000], desc[UR18][R12.64] ;  /* 0x030000000c157fae */ /* 0x000fe8000b901c52 */
[----:B------:R-:W-:Y:S04]  /*09e0*/  LDGSTS.E.BYPASS.128 [R23+0x3000], desc[UR18][R14.64] ;  /* 0x030000000e177fae */ /* 0x000fe8000b901c52 */
[----:B------:R-:W-:Y:S04]  /*09f0*/  LDGSTS.E.BYPASS.128 [R33+0x3000], desc[UR18][R16.64] ;  /* 0x0300000010217fae */ /* 0x000fe8000b901c52 */
[----:B------:R-:W-:Y:S04]  /*0a00*/  LDGSTS.E.BYPASS.128 [R35+0x3000], desc[UR18][R18.64] ;  /* 0x0300000012237fae */ /* 0x000fe8000b901c52 */
[----:B------:R-:W0:Y:S01]  /*0a10*/  LDGDEPBAR ;  /* 0x00000000000079af */ /* 0x000e220000000000 */
[----:B------:R-:W-:Y:S06]  /*0a20*/  BAR.SYNC.DEFER_BLOCKING 0x0 ;  /* 0x0000000000007b1d */ /* 0x000fec0000010000 */
[----:B------:R-:W-:Y:S01]  /*0a30*/  @!PT LDS RZ, [RZ] ;  /* 0x00000000fffff984 */ /* 0x000fe20000000800 */
[----:B------:R-:W-:Y:S01]  /*0a40*/  @!PT LDS RZ, [RZ] ;  /* 0x00000000fffff984 */ /* 0x000fe20000000800 */
[----:B------:R-:W-:Y:S01]  /*0a50*/  @!PT LDS RZ, [RZ] ;  /* 0x00000000fffff984 */ /* 0x000fe20000000800 */
[----:B------:R-:W-:Y:S04]  /*0a60*/  LDGSTS.E.BYPASS.128 [R21+0x1000], desc[UR18][R8.64+0x40] ;  /* 0x0100004008157fae */ /* 0x000fe8000b901c52 */
[----:B------:R-:W-:Y:S04]  /*0a70*/  LDGSTS.E.BYPASS.128 [R23+0x1000], desc[UR18][R10.64+0x40] ;  /* 0x010000400a177fae */ /* 0x000fe8000b901c52 */
[----:B------:R-:W0:Y:S04]  /*0a80*/  LDGDEPBAR ;  /* 0x00000000000079af */ /* 0x000e280000000000 */
[----:B------:R-:W-:Y:S04]  /*0a90*/  LDGSTS.E.BYPASS.128 [R21+0x5000], desc[UR18][R12.64+0x40] ;  /* 0x050000400c157fae */ /* 0x000fe8000b901c52 */
[----:B------:R-:W-:Y:S04]  /*0aa0*/  LDGSTS.E.BYPASS.128 [R23+0x5000], desc[UR18][R14.64+0x40] ;  /* 0x050000400e177fae */ /* 0x000fe8000b901c52 */
[----:B------:R2:W-:Y:S04]  /*0ab0*/  LDGSTS.E.BYPASS.128 [R33+0x5000], desc[UR18][R16.64+0x40] ;  /* 0x0500004010217fae */ /* 0x0005e8000b901c52 */
[----:B------:R3:W-:Y:S04]  /*0ac0*/  LDGSTS.E.BYPASS.128 [R35+0x5000], desc[UR18][R18.64+0x40] ;  /* 0x0500004012237fae */ /* 0x0007e8000b901c52 */
[----:B------:R-:W0:Y:S01]  /*0ad0*/  LDGDEPBAR ;  /* 0x00000000000079af */ /* 0x000e220000000000 */
[----:B--2---:R-:W-:-:S02]  /*0ae0*/  CS2R R32, SRZ ;  /* 0x0000000000207805 */ /* 0x004fc4000001ff00 */
[----:B---3--:R-:W-:-:S07]  /*0af0*/  CS2R R34, SRZ ;  /* 0x0000000000227805 */ /* 0x008fce000001ff00 */
.L_x_0:
[----:B--2---:R-:W2:Y:S01]  /*0b00*/  SHFL.IDX PT, R20, R92, RZ, 0x1f ;  /* 0x00001fff5c147589 */ /* 0x004ea200000e0000 */
[----:B------:R-:W-:Y:S01]  /*0b10*/  UIADD3 UR6, UR6, 0x1, URZ ;  /* 0x0000000106067890 */ /* 0x000fe2000fffe03f */
[----:B------:R-:W-:-:S04]  /*0b20*/  DEPBAR.LE SB0, 0x2 ;  /* 0x000080800000791a */ /* 0x000fc80000000000 */
[----:B------:R-:W-:Y:S01]  /*0b30*/  UISETP.GE.AND UP1, UPT, UR6, 0x3, UPT ;  /* 0x000000030600788c */ /* 0x000fe2000bf26270 */
[----:B------:R-:W-:Y:S01]  /*0b40*/  BAR.SYNC.DEFER_BLOCKING 0x0 ;  /* 0x0000000000007b1d */ /* 0x000fe20000010000 */
[----:B------:R-:W-:Y:S01]  /*0b50*/  UIADD3 UR15, UR15, 0x1, URZ ;  /* 0x000000010f0f7890 */ /* 0x000fe2000fffe03f */
[----:B------:R-:W-:Y:S01]  /*0b60*/  IADD3 R22, P0, R8, UR4, RZ ;  /* 0x0000000408167c10 */ /* 0x000fe2000ff1e0ff */
[----:B------:R-:W-:-:S03]  /*0b70*/  USEL UR16, UR6, URZ, !UP1 ;  /* 0x0000003f06107287 */ /* 0x000fc6000c800000 */
[----:B------:R-:W-:Y:S01]  /*0b80*/  UMOV UR11, 0x80000020 ;  /* 0x80000020000b7882 */ /* 0x000fe20000000000 */
[----:B------:R-:W-:Y:S01]  /*0b90*/  ULEA UR6, UR16, UR14, 0xc ;  /* 0x0000000e10067291 */ /* 0x000fe2000f8e603f */
[----:B------:R-:W-:Y:S02]  /*0ba0*/  IADD3.X R23, R9, UR5, RZ, P0, !PT ;  /* 0x0000000509177c10 */ /* 0x000fe400087fe4ff */
[----:B------:R-:W-:Y:S01]  /*0bb0*/  IADD3 R88, P0, R10, UR4, RZ ;  /* 0x000000040a587c10 */ /* 0x000fe2000ff1e0ff */
[----:B------:R-:W-:Y:S02]  /*0bc0*/  USHF.R.U32.HI UR8, URZ, 0x4, UR6 ;  /* 0x000000043f087899 */ /* 0x000fe40008011606 */
[----:B------:R-:W-:Y:S01]  /*0bd0*/  ULEA UR6, UR16, UR17, 0xd ;  /* 0x0000001110067291 */ /* 0x000fe2000f8e683f */
[----:B------:R-:W-:Y:S01]  /*0be0*/  IADD3.X R89, R11, UR5, RZ, P0, !PT ;  /* 0x000000050b597c10 */ /* 0x000fe200087fe4ff */
[----:B------:R-:W-:Y:S01]  /*0bf0*/  ULOP3.LUT UR8, UR8, 0x3fff, URZ, 0xc0, !UPT ;  /* 0x00003fff08087892 */ /* 0x000fe2000f8ec03f */
[----:B--2---:R-:W-:Y:S01]  /*0c00*/  R2UR UR7, R20 ;  /* 0x00000000140772ca */ /* 0x004fe200000e0000 */
[----:B------:R-:W-:Y:S01]  /*0c10*/  USHF.R.U32.HI UR6, URZ, 0x4, UR6 ;  /* 0x000000043f067899 */ /* 0x000fe20008011606 */
[----:B------:R-:W-:-:S03]  /*0c20*/  IADD3 R20, P0, R12, UR4, RZ ;  /* 0x000000040c147c10 */ /* 0x000fc6000ff1e0ff */
[----:B------:R-:W-:Y:S01]  /*0c30*/  ULOP3.LUT UR6, UR6, 0x3fff, URZ, 0xc0, !UPT ;  /* 0x00003fff06067892 */ /* 0x000fe2000f8ec03f */
[----:B------:R-:W-:Y:S01]  /*0c40*/  IADD3.X R21, R13, UR5, RZ, P0, !PT ;  /* 0x000000050d157c10 */ /* 0x000fe200087fe4ff */
[----:B------:R-:W-:Y:S02]  /*0c50*/  WARPGROUP.ARRIVE ;  /* 0x00000000000079c5 */ /* 0x000fe40000000000 */
[----:B------:R-:W-:-:S04]  /*0c60*/  ULOP3.LUT UR10, UR6, 0x2000000, URZ, 0xfc, !UPT ;  /* 0x02000000060a7892 */ /* 0x000fc8000f8efc3f */
[----:B------:R-:W-:-:S04]  /*0c70*/  USHF.L.U32 UR7, UR7, 0x6, URZ ;  /* 0x0000000607077899 */ /* 0x000fc8000800063f */
[----:B------:R-:W-:-:S04]  /*0c80*/  ULOP3.LUT UR7, UR7, 0xc0, URZ, 0xc0, !UPT ;  /* 0x000000c007077892 */ /* 0x000fc8000f8ec03f */
[----:B------:R-:W-:-:S03]  /*0c90*/  UIADD3 UR12, UP1, UR7, UR8, URZ ;  /* 0x00000008070c7290 */ /* 0x000fc6000ff3e03f */
[----:B------:R-:W-:Y:S01]  /*0ca0*/  UMOV UR7, URZ ;  /* 0x0000003f00077c82 */ /* 0x000fe20008000000 */
[----:B------:R-:W-:Y:S02]  /*0cb0*/  UIADD3.X UR13, URZ, URZ, URZ, UP1, !UPT ;  /* 0x0000003f3f0d7290 */ /* 0x000fe40008ffe43f */
[----:B------:R-:W-:Y:S02]  /*0cc0*/  ULOP3.LUT UR8, UR12, 0x1000000, URZ, 0xfc, !UPT ;  /* 0x010000000c087892 */ /* 0x000fe4000f8efc3f */
[----:B------:R-:W-:Y:S02]  /*0cd0*/  ULOP3.LUT UR9, UR13, 0x80000020, URZ, 0xfc, !UPT ;  /* 0x800000200d097892 */ /* 0x000fe4000f8efc3f */
[----:B------:R-:W-:-:S04]  /*0ce0*/  UISETP.GE.AND UP1, UPT, UR15, 0x3, UPT ;  /* 0x000000030f00788c */ /* 0x000fc8000bf26270 */
[----:B------:R-:W-:-:S03]  /*0cf0*/  USEL UR15, UR15, URZ, !UP1 ;  /* 0x0000003f0f0f7287 */ /* 0x000fc6000c800000 */
[----:B------:R-:W-:Y:S01]  /*0d00*/  HGMMA.64x128x16.F32.BF16 R24, gdesc[UR8], R24 ;  /* 0x01e00000081879f0 */ /* 0x000fe20008701818 */
[----:B------:R-:W-:Y:S01]  /*0d10*/  UMOV UR8, 0x1000002 ;  /* 0x0100000200087882 */ /* 0x000fe20000000000 */
[----:B------:R-:W-:Y:S01]  /*0d20*/  UMOV UR9, 0x80000020 ;  /* 0x8000002000097882 */ /* 0x000fe20000000000 */
[----:B------:R-:W-:Y:S01]  /*0d30*/  UMOV UR10, 0x2000002 ;  /* 0x02000002000a7882 */ /* 0x000fe20000000000 */
[----:B------:R-:W-:Y:S01]  /*0d40*/  UMOV UR11, 0x80000020 ;  /* 0x80000020000b7882 */ /* 0x000fe20000000000 */
[----:B------:R-:W-:Y:S02]  /*0d50*/  UIADD3.64 UR8, UR12, UR8, URZ ;  /* 0x000000080c087297 */ /* 0x000fe4000fffe03f */
[----:B------:R-:W-:Y:S02]  /*0d60*/  UIADD3.64 UR10, UR6, UR10, URZ ;  /* 0x0000000a060a7297 */ /* 0x000fe4000fffe03f */
[----:B------:R-:W-:-:S06]  /*0d70*/  ULEA UR6, UR15, UR14, 0xc ;  /* 0x0000000e0f067291 */ /* 0x000fcc000f8e603f */
[----:B------:R-:W-:Y:S02]  /*0d80*/  LEA R91, R7, UR6, 0x1 ;  /* 0x00000006075b7c11 */ /* 0x000fe4000f8e08ff */
[----:B------:R-:W-:Y:S01]  /*0d90*/  LEA R93, R3, UR6, 0x1 ;  /* 0x00000006035d7c11 */ /* 0x000fe2000f8e08ff */
[----:B------:R-:W-:Y:S01]  /*0da0*/  ULEA UR6, UR15, UR17, 0xd ;  /* 0x000000110f067291 */ /* 0x000fe2000f8e683f */
[----:B------:R-:W-:Y:S03]  /*0db0*/  HGMMA.64x128x16.F32.BF16 R24, gdesc[UR8], R24, gsb0 ;  /* 0x01e00000081879f0 */ /* 0x000fe60008001818 */
[----:B------:R-:W-:Y:S02]  /*0dc0*/  WARPGROUP.DEPBAR.LE gsb0, 0x1 ;  /* 0x00008000000079c5 */ /* 0x000fe40000010100 */
[----:B------:R-:W-:Y:S06]  /*0dd0*/  BAR.SYNC.DEFER_BLOCKING 0x0 ;  /* 0x0000000000007b1d */ /* 0x000fec0000010000 */
[----:B------:R-:W-:Y:S01]  /*0de0*/  @!PT LDS RZ, [RZ] ;  /* 0x00000000fffff984 */ /* 0x000fe20000000800 */
[----:B------:R-:W-:Y:S01]  /*0df0*/  @!PT LDS RZ, [RZ] ;  /* 0x00000000fffff984 */ /* 0x000fe20000000800 */
[----:B------:R-:W-:Y:S01]  /*0e00*/  @!PT LDS RZ, [RZ] ;  /* 0x00000000fffff984 */ /* 0x000fe20000000800 */
[----:B------:R2:W-:Y:S04]  /*0e10*/  LDGSTS.E.BYPASS.128 [R91], desc[UR18][R22.64+0x80], !PT ;  /* 0x00000080165b7fae */ /* 0x0005e8000f901c52 */
[----:B------:R3:W-:Y:S04]  /*0e20*/  LDGSTS.E.BYPASS.128 [R93], desc[UR18][R88.64+0x80], !PT ;  /* 0x00000080585d7fae */ /* 0x0007e8000f901c52 */
[----:B------:R-:W0:Y:S01]  /*0e30*/  LDGDEPBAR ;  /* 0x00000000000079af */ /* 0x000e220000000000 */
[----:B--2---:R-:W-:-:S04]  /*0e40*/  IADD3 R22, P0, R14, UR4, RZ ;  /* 0x000000040e167c10 */ /* 0x004fc8000ff1e0ff */
[----:B------:R-:W-:Y:S02]  /*0e50*/  IADD3.X R23, R15, UR5, RZ, P0, !PT ;  /* 0x000000050f177c10 */ /* 0x000fe400087fe4ff */
[----:B---3--:R-:W-:Y:S02]  /*0e60*/  IADD3 R88, P0, R16, UR4, RZ ;  /* 0x0000000410587c10 */ /* 0x008fe4000ff1e0ff */
[----:B------:R-:W-:Y:S02]  /*0e70*/  LEA R93, R7, UR6, 0x1 ;  /* 0x00000006075d7c11 */ /* 0x000fe4000f8e08ff */
[----:B------:R-:W-:Y:S02]  /*0e80*/  IADD3.X R89, R17, UR5, RZ, P0, !PT ;  /* 0x0000000511597c10 */ /* 0x000fe400087fe4ff */
[----:B------:R-:W-:Y:S01]  /*0e90*/  IADD3 R90, P0, R18, UR4, RZ ;  /* 0x00000004125a7c10 */ /* 0x000fe2000ff1e0ff */
[----:B------:R2:W-:Y:S01]  /*0ea0*/  LDGSTS.E.BYPASS.128 [R93], desc[UR18][R20.64+0x80], !PT ;  /* 0x00000080145d7fae */ /* 0x0005e2000f901c52 */
[----:B------:R-:W-:-:S02]  /*0eb0*/  UIADD3 UR4, UP1, UR4, 0x40, URZ ;  /* 0x0000004004047890 */ /* 0x000fc4000ff3e03f */
[----:B------:R-:W-:Y:S02]  /*0ec0*/  IADD3.X R91, R19, UR5, RZ, P0, !PT ;  /* 0x00000005135b7c10 */ /* 0x000fe400087fe4ff */
[----:B------:R-:W-:Y:S01]  /*0ed0*/  PLOP3.LUT P0, PT, PT, PT, UP0, 0x80, 0x0 ;  /* 0x000000000000781c */ /* 0x000fe20003f0f008 */
[----:B------:R-:W-:Y:S02]  /*0ee0*/  UIADD3.X UR5, URZ, UR5, URZ, UP1, !UPT ;  /* 0x000000053f057290 */ /* 0x000fe40008ffe43f */
[----:B------:R-:W-:Y:S01]  /*0ef0*/  UPLOP3.LUT UP0, UPT, UPT, UPT, UPT, 0x40, 0x0 ;  /* 0x000000000000789c */ /* 0x000fe20003f0e870 */
[----:B--2---:R-:W-:Y:S02]  /*0f00*/  LEA R21, R3, UR6, 0x1 ;  /* 0x0000000603157c11 */ /* 0x004fe4000f8e08ff */
[----:B------:R-:W-:-:S03]  /*0f10*/  LEA R93, R5, UR6, 0x1 ;  /* 0x00000006055d7c11 */ /* 0x000fc6000f8e08ff */
[----:B------:R2:W-:Y:S02]  /*0f20*/  LDGSTS.E.BYPASS.128 [R21], desc[UR18][R22.64+0x80], !PT ;  /* 0x0000008016157fae */ /* 0x0005e4000f901c52 */
[----:B--2---:R-:W-:Y:S01]  /*0f30*/  LEA R23, R4, UR6, 0x1 ;  /* 0x0000000604177c11 */ /* 0x004fe2000f8e08ff */
[----:B------:R-:W-:-:S04]  /*0f40*/  UMOV UR6, UR16 ;  /* 0x0000001000067c82 */ /* 0x000fc80008000000 */
[----:B------:R2:W-:Y:S04]  /*0f50*/  LDGSTS.E.BYPASS.128 [R23], desc[UR18][R88.64+0x80], !PT ;  /* 0x0000008058177fae */ /* 0x0005e8000f901c52 */
[----:B------:R2:W-:Y:S04]  /*0f60*/  LDGSTS.E.BYPASS.128 [R93], desc[UR18][R90.64+0x80], !PT ;  /* 0x000000805a5d7fae */ /* 0x0005e8000f901c52 */
[----:B------:R-:W0:Y:S01]  /*0f70*/  LDGDEPBAR ;  /* 0x00000000000079af */ /* 0x000e220000000000 */
[----:B------:R-:W-:Y:S05]  /*0f80*/  @P0 BRA `(.L_x_0) ;  /* 0xfffffff800dc0947 */ /* 0x000fea000383ffff */
[----:B------:R-:W-:Y:S02]  /*0f90*/  WARPGROUP.DEPBAR.LE gsb0, 0x0 ;  /* 0x00008000000079c5 */ /* 0x000fe40000010000 */
[----:B------:R-:W-:-:S04]  /*0fa0*/  DEPBAR.LE SB0, 0x0 ;  /* 0x000080000000791a */ /* 0x000fc80000000000 */
[--C-:B------:R-:W-:Y:S02]  /*0fb0*/  SHF.R.U32.HI R3, RZ, 0x1, R0.reuse ;  /* 0x00000001ff037819 */ /* 0x100fe40000011600 */
[----:B------:R-:W-:Y:S02]  /*0fc0*/  SHF.R.U32.HI R7, RZ, 0x5, R0 ;  /* 0x00000005ff077819 */ /* 0x000fe40000011600 */
[C---:B------:R-:W-:Y:S02]  /*0fd0*/  LOP3.LUT R4, R0.reuse, 0xf, RZ, 0xc0, !PT ;  /* 0x0000000f00047812 */ /* 0x040fe400078ec0ff */
[----:B------:R-:W-:Y:S02]  /*0fe0*/  LOP3.LUT R5, R3, 0x8, RZ, 0xc0, !PT ;  /* 0x0000000803057812 */ /* 0x000fe400078ec0ff */
[----:B------:R-:W-:Y:S01]  /*0ff0*/  LOP3.LUT R3, R7, 0x3, RZ, 0xc0, !PT ;  /* 0x0000000307037812 */ /* 0x000fe200078ec0ff */
[----:B------:R-:W-:Y:S01]  /*1000*/  IMAD.SHL.U32 R7, R0, 0x8, RZ ;  /* 0x0000000800077824 */ /* 0x000fe200078e00ff */
[----:B------:R-:W-:Y:S01]  /*1010*/  F2FP.BF16.F32.PACK_AB R24, R25, R24 ;  /* 0x000000181918723e */ /* 0x000fe200000010ff */
[----:B------:R-:W-:Y:S01]  /*1020*/  IMAD R8, R4, 0x88, R5 ;  /* 0x0000008804087824 */ /* 0x000fe200078e0205 */
[----:B------:R-:W-:Y:S01]  /*1030*/  F2FP.BF16.F32.PACK_AB R25, R27, R26 ;  /* 0x0000001a1b19723e */ /* 0x000fe200000010ff */
[----:B------:R-:W-:Y:S01]  /*1040*/  IMAD.SHL.U32 R5, R3, 0x2, RZ ;  /* 0x0000000203057824 */ /* 0x000fe200078e00ff */
[----:B------:R-:W-:Y:S01]  /*1050*/  F2FP.BF16.F32.PACK_AB R32, R33, R32 ;  /* 0x000000202120723e */ /* 0x000fe200000010ff */
[----:B------:R-:W-:Y:S01]  /*1060*/  IMAD R3, R3, 0x880, R8 ;  /* 0x0000088003037824 */ /* 0x000fe200078e0208 */
[----:B------:R-:W-:-:S02]  /*1070*/  F2FP.BF16.F32.PACK_AB R26, R29, R28 ;  /* 0x0000001c1d1a723e */ /* 0x000fc400000010ff */
[----:B------:R-:W-:Y:S02]  /*1080*/  F2FP.BF16.F32.PACK_AB R27, R31, R30 ;  /* 0x0000001e1f1b723e */ /* 0x000fe400000010ff */
[----:B------:R-:W-:Y:S02]  /*1090*/  F2FP.BF16.F32.PACK_AB R33, R35, R34 ;  /* 0x000000222321723e */ /* 0x000fe400000010ff */
[----:B------:R-:W-:Y:S02]  /*10a0*/  F2FP.BF16.F32.PACK_AB R40, R41, R40 ;  /* 0x000000282928723e */ /* 0x000fe400000010ff */
[----:B------:R-:W-:Y:S01]  /*10b0*/  LEA R12, R3, UR14, 0x1 ;  /* 0x0000000e030c7c11 */ /* 0x000fe2000f8e08ff */
[----:B------:R-:W-:Y:S01]  /*10c0*/  BAR.SYNC.DEFER_BLOCKING 0x0 ;  /* 0x0000000000007b1d */ /* 0x000fe20000010000 */
[----:B------:R-:W-:Y:S02]  /*10d0*/  F2FP.BF16.F32.PACK_AB R34, R37, R36 ;  /* 0x000000242522723e */ /* 0x000fe400000010ff */
[----:B------:R-:W-:-:S02]  /*10e0*/  F2FP.BF16.F32.PACK_AB R35, R39, R38 ;  /* 0x000000262723723e */ /* 0x000fc400000010ff */
[----:B------:R-:W-:Y:S02]  /*10f0*/  F2FP.BF16.F32.PACK_AB R41, R43, R42 ;  /* 0x0000002a2b29723e */ /* 0x000fe400000010ff */
[----:B------:R-:W-:Y:S02]  /*1100*/  F2FP.BF16.F32.PACK_AB R48, R49, R48 ;  /* 0x000000303130723e */ /* 0x000fe400000010ff */
[----:B------:R-:W-:Y:S02]  /*1110*/  F2FP.BF16.F32.PACK_AB R42, R45, R44 ;  /* 0x0000002c2d2a723e */ /* 0x000fe400000010ff */
[----:B------:R-:W-:Y:S02]  /*1120*/  F2FP.BF16.F32.PACK_AB R43, R47, R46 ;  /* 0x0000002e2f2b723e */ /* 0x000fe400000010ff */
[----:B------:R-:W-:Y:S02]  /*1130*/  F2FP.BF16.F32.PACK_AB R49, R51, R50 ;  /* 0x000000323331723e */ /* 0x000fe400000010ff */
[----:B------:R-:W-:-:S02]  /*1140*/  F2FP.BF16.F32.PACK_AB R56, R57, R56 ;  /* 0x000000383938723e */ /* 0x000fc400000010ff */
[----:B------:R-:W-:Y:S02]  /*1150*/  F2FP.BF16.F32.PACK_AB R50, R53, R52 ;  /* 0x000000343532723e */ /* 0x000fe400000010ff */
[----:B------:R-:W-:Y:S02]  /*1160*/  F2FP.BF16.F32.PACK_AB R51, R55, R54 ;  /* 0x000000363733723e */ /* 0x000fe400000010ff */
[----:B------:R-:W-:Y:S02]  /*1170*/  F2FP.BF16.F32.PACK_AB R57, R59, R58 ;  /* 0x0000003a3b39723e */ /* 0x000fe400000010ff */
[----:B------:R-:W-:Y:S01]  /*1180*/  F2FP.BF16.F32.PACK_AB R64, R65, R64 ;  /* 0x000000404140723e */ /* 0x000fe200000010ff */
[----:B------:R-:W-:Y:S01]  /*1190*/  STSM.16.M88.4 [R12], R24 ;  /* 0x000000180c007844 */ /* 0x000fe20000000200 */
[----:B------:R-:W-:Y:S02]  /*11a0*/  F2FP.BF16.F32.PACK_AB R58, R61, R60 ;  /* 0x0000003c3d3a723e */ /* 0x000fe400000010ff */
[----:B------:R-:W-:Y:S01]  /*11b0*/  F2FP.BF16.F32.PACK_AB R59, R63, R62 ;  /* 0x0000003e3f3b723e */ /* 0x000fe200000010ff */
[----:B------:R3:W-:Y:S01]  /*11c0*/  STSM.16.M88.4 [R12+0x20], R32 ;  /* 0x000020200c007844 */ /* 0x0007e20000000200 */
[----:B------:R-:W-:-:S02]  /*11d0*/  F2FP.BF16.F32.PACK_AB R65, R67, R66 ;  /* 0x000000424341723e */ /* 0x000fc400000010ff */
[----:B------:R-:W-:Y:S01]  /*11e0*/  F2FP.BF16.F32.PACK_AB R72, R73, R72 ;  /* 0x000000484948723e */ /* 0x000fe200000010ff */
[----:B------:R4:W-:Y:S01]  /*11f0*/  STSM.16.M88.4 [R12+0x40], R40 ;  /* 0x000040280c007844 */ /* 0x0009e20000000200 */
[----:B------:R-:W-:Y:S02]  /*1200*/  F2FP.BF16.F32.PACK_AB R66, R69, R68 ;  /* 0x000000444542723e */ /* 0x000fe400000010ff */
[----:B------:R-:W-:Y:S01]  /*1210*/  F2FP.BF16.F32.PACK_AB R67, R71, R70 ;  /* 0x000000464743723e */ /* 0x000fe200000010ff */
[----:B------:R-:W-:Y:S01]  /*1220*/  STSM.16.M88.4 [R12+0x60], R48 ;  /* 0x000060300c007844 */ /* 0x000fe20000000200 */
[----:B------:R-:W-:Y:S02]  /*1230*/  F2FP.BF16.F32.PACK_AB R73, R75, R74 ;  /* 0x0000004a4b49723e */ /* 0x000fe400000010ff */
[----:B------:R-:W-:Y:S01]  /*1240*/  F2FP.BF16.F32.PACK_AB R80, R81, R80 ;  /* 0x000000505150723e */ /* 0x000fe200000010ff */
[----:B------:R-:W-:Y:S01]  /*1250*/  STSM.16.M88.4 [R12+0x80], R56 ;  /* 0x000080380c007844 */ /* 0x000fe20000000200 */
[----:B------:R-:W-:-:S02]  /*1260*/  F2FP.BF16.F32.PACK_AB R74, R77, R76 ;  /* 0x0000004c4d4a723e */ /* 0x000fc400000010ff */
[----:B------:R-:W-:Y:S01]  /*1270*/  F2FP.BF16.F32.PACK_AB R75, R79, R78 ;  /* 0x0000004e4f4b723e */ /* 0x000fe200000010ff */
[----:B------:R-:W-:Y:S01]  /*1280*/  STSM.16.M88.4 [R12+0xa0], R64 ;  /* 0x0000a0400c007844 */ /* 0x000fe20000000200 */
[----:B------:R-:W-:Y:S01]  /*1290*/  F2FP.BF16.F32.PACK_AB R81, R83, R82 ;  /* 0x000000525351723e */ /* 0x000fe200000010ff */
[----:B---3--:R-:W3:Y:S01]  /*12a0*/  LDC.64 R32, c[0x0][0x220] ;  /* 0x00008800ff207b82 */ /* 0x008ee20000000a00 */
[----:B------:R-:W-:Y:S01]  /*12b0*/  F2FP.BF16.F32.PACK_AB R82, R85, R84 ;  /* 0x000000545552723e */ /* 0x000fe200000010ff */
[----:B------:R-:W-:Y:S01]  /*12c0*/  STSM.16.M88.4 [R12+0xc0], R72 ;  /* 0x0000c0480c007844 */ /* 0x000fe20000000200 */
[----:B------:R-:W-:Y:S02]  /*12d0*/  F2FP.BF16.F32.PACK_AB R83, R87, R86 ;  /* 0x000000565753723e */ /* 0x000fe400000010ff */
[--C-:B------:R-:W-:Y:S02]  /*12e0*/  SHF.R.U32.HI R9, RZ, 0x4, R0.reuse ;  /* 0x00000004ff097819 */ /* 0x100fe40000011600 */
[----:B------:R-:W-:Y:S01]  /*12f0*/  SHF.R.U32.HI R3, RZ, 0x4, R0 ;  /* 0x00000004ff037819 */ /* 0x000fe20000011600 */
[----:B------:R-:W-:Y:S01]  /*1300*/  STSM.16.M88.4 [R12+0xe0], R80 ;  /* 0x0000e0500c007844 */ /* 0x000fe20000000200 */
[----:B------:R-:W-:-:S02]  /*1310*/  SGXT.U32 R4, R9, 0x1 ;  /* 0x000000010904781a */ /* 0x000fc40000000000 */
[----:B------:R-:W-:Y:S02]  /*1320*/  SGXT.U32 R3, R3, 0x3 ;  /* 0x000000030303781a */ /* 0x000fe40000000000 */
[----:B------:R-:W-:Y:S02]  /*1330*/  LOP3.LUT R4, R5, R4, RZ, 0xfc, !PT ;  /* 0x0000000405047212 */ /* 0x000fe400078efcff */
[----:B------:R-:W-:Y:S02]  /*1340*/  LOP3.LUT R5, R7, 0x78, RZ, 0xc0, !PT ;  /* 0x0000007807057812 */ /* 0x000fe400078ec0ff */
[----:B------:R-:W-:Y:S02]  /*1350*/  LOP3.LUT R2, R2, 0x78, R7, 0xf8, !PT ;  /* 0x0000007802027812 */ /* 0x000fe400078ef807 */
[----:B------:R-:W-:Y:S01]  /*1360*/  LOP3.LUT R35, R3, R6, RZ, 0xfc, !PT ;  /* 0x0000000603237212 */ /* 0x000fe200078efcff */
[----:B------:R-:W-:Y:S01]  /*1370*/  IMAD R4, R4, 0x88, R5 ;  /* 0x0000008804047824 */ /* 0x000fe200078e0205 */
[----:B------:R-:W-:-:S02]  /*1380*/  ISETP.GE.AND P0, PT, R2, 0xc00, PT ;  /* 0x00000c000200780c */ /* 0x000fc40003f06270 */
[C---:B------:R-:W-:Y:S01]  /*1390*/  LOP3.LUT R3, R35.reuse, 0x10, RZ, 0xfc, !PT ;  /* 0x0000001023037812 */ /* 0x040fe200078efcff */
[C---:B----4-:R-:W-:Y:S01]  /*13a0*/  IMAD R41, R35.reuse, 0xc00, R2 ;  /* 0x00000c0023297824 */ /* 0x050fe200078e0202 */
[----:B------:R-:W-:Y:S01]  /*13b0*/  LEA R44, R4, UR14, 0x1 ;  /* 0x0000000e042c7c11 */ /* 0x000fe2000f8e08ff */
[----:B------:R-:W-:Y:S01]  /*13c0*/  BAR.SYNC.DEFER_BLOCKING 0x0 ;  /* 0x0000000000007b1d */ /* 0x000fe20000010000 */
[----:B------:R-:W-:Y:S01]  /*13d0*/  ISETP.LT.AND P1, PT, R35, 0x1000, !P0 ;  /* 0x000010002300780c */ /* 0x000fe20004721270 */
[----:B------:R-:W-:Y:S01]  /*13e0*/  VIADD R37, R41, 0x6000 ;  /* 0x0000600029257836 */ /* 0x000fe20000000000 */
[----:B------:R-:W-:Y:S01]  /*13f0*/  LOP3.LUT R2, R35, 0x18, RZ, 0xfc, !PT ;  /* 0x0000001823027812 */ /* 0x000fe200078efcff */
[----:B------:R-:W-:Y:S01]  /*1400*/  VIADD R39, R41, 0x12000 ;  /* 0x0001200029277836 */ /* 0x000fe20000000000 */
[----:B------:R-:W-:Y:S01]  /*1410*/  LOP3.LUT R34, R35, 0x8, RZ, 0xfc, !PT ;  /* 0x0000000823227812 */ /* 0x000fe200078efcff */
[----:B------:R-:W-:Y:S01]  /*1420*/  VIADD R43, R41, 0x18000 ;  /* 0x00018000292b7836 */ /* 0x000fe20000000000 */
[----:B------:R-:W-:Y:S01]  /*1430*/  LOP3.LUT R0, R35, 0x20, RZ, 0xfc, !PT ;  /* 0x0000002023007812 */ /* 0x000fe200078efcff */
[----:B------:R-:W-:Y:S01]  /*1440*/  VIADD R45, R41, 0x1e000 ;  /* 0x0001e000292d7836 */ /* 0x000fe20000000000 */
[----:B------:R-:W-:Y:S01]  /*1450*/  ISETP.LT.AND P5, PT, R3, 0x1000, !P0 ;  /* 0x000010000300780c */ /* 0x000fe200047a1270 */
[C---:B------:R-:W-:Y:S01]  /*1460*/  VIADD R47, R41.reuse, 0x24000 ;  /* 0x00024000292f7836 */ /* 0x040fe20000000000 */
[----:B------:R-:W-:Y:S01]  /*1470*/  ISETP.LT.AND P4, PT, R2, 0x1000, !P0 ;  /* 0x000010000200780c */ /* 0x000fe20004781270 */
[----:B---3--:R-:W-:Y:S01]  /*1480*/  IMAD.WIDE R2, R41, 0x2, R32 ;  /* 0x0000000229027825 */ /* 0x008fe200078e0220 */
[----:B------:R-:W-:-:S02]  /*1490*/  ISETP.LT.AND P6, PT, R34, 0x1000, !P0 ;  /* 0x000010002200780c */ /* 0x000fc400047c1270 */
[C---:B------:R-:W-:Y:S02]  /*14a0*/  LOP3.LUT R38, R35.reuse, 0x28, RZ, 0xfc, !PT ;  /* 0x0000002823267812 */ /* 0x040fe400078efcff */
[----:B------:R-:W-:Y:S02]  /*14b0*/  ISETP.LT.AND P3, PT, R0, 0x1000, !P0 ;  /* 0x000010000000780c */ /* 0x000fe40004761270 */
[C---:B------:R-:W-:Y:S02]  /*14c0*/  LOP3.LUT R36, R35.reuse, 0x30, RZ, 0xfc, !PT ;  /* 0x0000003023247812 */ /* 0x040fe400078efcff */
[----:B------:R-:W-:Y:S01]  /*14d0*/  LOP3.LUT R0, R35, 0x38, RZ, 0xfc, !PT ;  /* 0x0000003823007812 */ /* 0x000fe200078efcff */
[----:B------:R-:W-:Y:S01]  /*14e0*/  IMAD.WIDE R34, R37, 0x2, R32 ;  /* 0x0000000225227825 */ /* 0x000fe200078e0220 */
[----:B------:R-:W-:Y:S01]  /*14f0*/  ISETP.LT.AND P2, PT, R38, 0x1000, !P0 ;  /* 0x000010002600780c */ /* 0x000fe20004741270 */
[----:B------:R-:W3:Y:S02]  /*1500*/  LDS.128 R28, [R44] ;  /* 0x000000002c1c7984 */ /* 0x000ee40000000c00 */
[----:B------:R-:W-:-:S02]  /*1510*/  VIADD R37, R41, 0xc000 ;  /* 0x0000c00029257836 */ /* 0x000fc40000000000 */
[----:B------:R-:W4:Y:S01]  /*1520*/  LDS.128 R24, [R44+0x880] ;  /* 0x000880002c187984 */ /* 0x000f220000000c00 */
[----:B------:R-:W-:-:S03]  /*1530*/  IMAD.WIDE R38, R39, 0x2, R32 ;  /* 0x0000000227267825 */ /* 0x000fc600078e0220 */
[----:B------:R-:W5:Y:S04]  /*1540*/  LDS.128 R4, [R44+0x1100] ;  /* 0x001100002c047984 */ /* 0x000f680000000c00 */
[----:B------:R-:W5:Y:S04]  /*1550*/  LDS.128 R8, [R44+0x1980] ;  /* 0x001980002c087984 */ /* 0x000f680000000c00 */
[----:B------:R-:W5:Y:S04]  /*1560*/  LDS.128 R12, [R44+0x2200] ;  /* 0x002200002c0c7984 */ /* 0x000f680000000c00 */
[----:B------:R-:W5:Y:S04]  /*1570*/  LDS.128 R16, [R44+0x2a80] ;  /* 0x002a80002c107984 */ /* 0x000f680000000c00 */
[----:B--2---:R-:W2:Y:S04]  /*1580*/  LDS.128 R20, [R44+0x3300] ;  /* 0x003300002c147984 */ /* 0x004ea80000000c00 */
[----:B---3--:R3:W-:Y:S01]  /*1590*/  @P1 STG.E.128 desc[UR18][R2.64], R28 ;  /* 0x0000001c02001986 */ /* 0x0087e2000c101d12 */
[----:B------:R-:W-:Y:S01]  /*15a0*/  ISETP.LT.AND P1, PT, R36, 0x1000, !P0 ;  /* 0x000010002400780c */ /* 0x000fe20004721270 */
[--C-:B------:R-:W-:Y:S01]  /*15b0*/  IMAD.WIDE R36, R37, 0x2, R32.reuse ;  /* 0x0000000225247825 */ /* 0x100fe200078e0220 */
[----:B------:R-:W-:Y:S01]  /*15c0*/  ISETP.LT.AND P0, PT, R0, 0x1000, !P0 ;  /* 0x000010000000780c */ /* 0x000fe20004701270 */
[----:B----4-:R4:W-:Y:S04]  /*15d0*/  @P6 STG.E.128 desc[UR18][R34.64], R24 ;  /* 0x0000001822006986 */ /* 0x0109e8000c101d12 */
[----:B-----5:R4:W-:Y:S04]  /*15e0*/  @P5 STG.E.128 desc[UR18][R36.64], R4 ;  /* 0x0000000424005986 */ /* 0x0209e8000c101d12 */
[----:B-1----:R4:W-:Y:S01]  /*15f0*/  @P4 STG.E.128 desc[UR18][R38.64], R8 ;  /* 0x0000000826004986 */ /* 0x0029e2000c101d12 */
[----:B---3--:R-:W-:-:S04]  /*1600*/  IMAD.WIDE R2, R43, 0x2, R32 ;  /* 0x000000022b027825 */ /* 0x008fc800078e0220 */
[--C-:B------:R-:W-:Y:S01]  /*1610*/  IMAD.WIDE R28, R45, 0x2, R32.reuse ;  /* 0x000000022d1c7825 */ /* 0x100fe200078e0220 */
[----:B------:R4:W-:Y:S03]  /*1620*/  @P3 STG.E.128 desc[UR18][R2.64], R12 ;  /* 0x0000000c02003986 */ /* 0x0009e6000c101d12 */
[----:B------:R-:W-:Y:S01]  /*1630*/  IMAD.WIDE R30, R47, 0x2, R32 ;  /* 0x000000022f1e7825 */ /* 0x000fe200078e0220 */
[----:B------:R4:W-:Y:S04]  /*1640*/  @P2 STG.E.128 desc[UR18][R28.64], R16 ;  /* 0x000000101c002986 */ /* 0x0009e8000c101d12 */
[----:B--2---:R4:W-:Y:S01]  /*1650*/  @P1 STG.E.128 desc[UR18][R30.64], R20 ;  /* 0x000000141e001986 */ /* 0x0049e2000c101d12 */
[----:B------:R-:W-:Y:S05]  /*1660*/  @!P0 EXIT ;  /* 0x000000000000894d */ /* 0x000fea0003800000 */
[----:B------:R-:W1:Y:S01]  /*1670*/  LDS.128 R44, [R44+0x3b80] ;  /* 0x003b80002c2c7984 */ /* 0x000e620000000c00 */
[----:B------:R-:W-:-:S04]  /*1680*/  VIADD R41, R41, 0x2a000 ;  /* 0x0002a00029297836 */ /* 0x000fc80000000000 */
[----:B------:R-:W-:-:S05]  /*1690*/  IMAD.WIDE R32, R41, 0x2, R32 ;  /* 0x0000000229207825 */ /* 0x000fca00078e0220 */
[----:B-1----:R-:W-:Y:S01]  /*16a0*/  STG.E.128 desc[UR18][R32.64], R44 ;  /* 0x0000002c20007986 */ /* 0x002fe2000c101d12 */
[----:B------:R-:W-:Y:S05]  /*16b0*/  EXIT ;  /* 0x000000000000794d */ /* 0x000fea0003800000 */
.L_x_1:
[----:B------:R-:W-:-:S00]  /*16c0*/  BRA `(.L_x_1) ;  /* 0xfffffffc00fc7947 */ /* 0x000fc0000383ffff */
[----:B------:R-:W-:-:S00]  /*16d0*/  NOP ;  /* 0x0000000000007918 */ /* 0x000fc00000000000 */
        /* <DEDUP_REMOVED lines=10> */
.L_x_2:


//--------------------- .nv.shared.triton_mm      --------------------------
	.section	.nv.shared.triton_mm,"aw",@nobits
	.sectionflags	@""
	.align	16
	.zero		1024


//--------------------- .nv.constant0.triton_mm   --------------------------
	.section	.nv.constant0.triton_mm,"a",@progbits
	.sectionflags	@""
	.align	4
.nv.constant0.triton_mm:
	.zero		552
